//
// Generated by NVIDIA NVVM Compiler
//
// Compiler Build ID: CL-36424714
// Cuda compilation tools, release 13.0, V13.0.88
// Based on NVVM 20.0.0
//

.version 9.0
.target sm_100
.address_size 64

	// .globl	_Z11FormPNGDataP6float3Phjj
.extern .func  (.param .b32 func_retval0) vprintf
(
	.param .b64 vprintf_param_0,
	.param .b64 vprintf_param_1
)
;
.global .align 1 .b8 $str[60] = {66, 65, 68, 58, 32, 79, 117, 116, 32, 111, 102, 32, 99, 111, 108, 111, 114, 115, 91, 93, 32, 98, 111, 117, 110, 100, 97, 114, 121, 32, 105, 110, 32, 70, 111, 114, 109, 80, 78, 71, 68, 97, 116, 97, 44, 32, 37, 100, 32, 44, 32, 109, 97, 120, 58, 32, 37, 100, 10};
.global .align 1 .b8 $str$1[62] = {66, 65, 68, 58, 32, 79, 117, 116, 32, 111, 102, 32, 112, 105, 120, 101, 108, 68, 97, 116, 97, 91, 93, 32, 98, 111, 117, 110, 100, 97, 114, 121, 32, 105, 110, 32, 70, 111, 114, 109, 80, 78, 71, 68, 97, 116, 97, 44, 32, 37, 100, 44, 32, 109, 97, 120, 58, 32, 37, 100, 10};

.visible .entry _Z11FormPNGDataP6float3Phjj(
	.param .u64 .ptr .align 1 _Z11FormPNGDataP6float3Phjj_param_0,
	.param .u64 .ptr .align 1 _Z11FormPNGDataP6float3Phjj_param_1,
	.param .u32 _Z11FormPNGDataP6float3Phjj_param_2,
	.param .u32 _Z11FormPNGDataP6float3Phjj_param_3
)
{
	.local .align 8 .b8 	__local_depot0[8];
	.reg .b64 	%SP;
	.reg .b64 	%SPL;
	.reg .pred 	%p<3>;
	.reg .b32 	%r<25>;
	.reg .b32 	%f<7>;
	.reg .b64 	%rd<17>;

	mov.u64 	%SPL, __local_depot0;
	cvta.local.u64 	%SP, %SPL;
	ld.param.u64 	%rd2, [_Z11FormPNGDataP6float3Phjj_param_0];
	ld.param.u64 	%rd3, [_Z11FormPNGDataP6float3Phjj_param_1];
	ld.param.u32 	%r8, [_Z11FormPNGDataP6float3Phjj_param_2];
	ld.param.u32 	%r9, [_Z11FormPNGDataP6float3Phjj_param_3];
	add.u64 	%rd4, %SP, 0;
	add.u64 	%rd1, %SPL, 0;
	mov.u32 	%r10, %ctaid.x;
	mov.u32 	%r11, %ntid.x;
	mov.u32 	%r12, %tid.x;
	mad.lo.s32 	%r13, %r10, %r11, %r12;
	mov.u32 	%r14, %ctaid.y;
	mov.u32 	%r15, %ntid.y;
	mov.u32 	%r16, %tid.y;
	mad.lo.s32 	%r17, %r14, %r15, %r16;
	mad.lo.s32 	%r1, %r8, %r17, %r13;
	shl.b32 	%r2, %r1, 2;
	mul.lo.s32 	%r3, %r9, %r8;
	shl.b32 	%r4, %r3, 2;
	setp.lt.u32 	%p1, %r2, %r4;
	@%p1 bra 	$L__BB0_2;
	st.local.v2.u32 	[%rd1], {%r2, %r4};
	mov.u64 	%rd5, $str;
	cvta.global.u64 	%rd6, %rd5;
	{ // callseq 0, 0
	.param .b64 param0;
	st.param.b64 	[param0], %rd6;
	.param .b64 param1;
	st.param.b64 	[param1], %rd4;
	.param .b32 retval0;
	call.uni (retval0), 
	vprintf, 
	(
	param0, 
	param1
	);
	ld.param.b32 	%r18, [retval0];
	} // callseq 0
$L__BB0_2:
	mul.lo.s32 	%r5, %r1, 3;
	add.s32 	%r6, %r5, 2;
	mul.lo.s32 	%r7, %r3, 3;
	setp.lt.u32 	%p2, %r6, %r7;
	@%p2 bra 	$L__BB0_4;
	st.local.v2.u32 	[%rd1], {%r6, %r7};
	mov.u64 	%rd8, $str$1;
	cvta.global.u64 	%rd9, %rd8;
	{ // callseq 1, 0
	.param .b64 param0;
	st.param.b64 	[param0], %rd9;
	.param .b64 param1;
	st.param.b64 	[param1], %rd4;
	.param .b32 retval0;
	call.uni (retval0), 
	vprintf, 
	(
	param0, 
	param1
	);
	ld.param.b32 	%r20, [retval0];
	} // callseq 1
$L__BB0_4:
	cvta.to.global.u64 	%rd11, %rd2;
	cvta.to.global.u64 	%rd12, %rd3;
	mul.wide.s32 	%rd13, %r2, 12;
	add.s64 	%rd14, %rd11, %rd13;
	ld.global.f32 	%f1, [%rd14];
	mul.f32 	%f2, %f1, 0f437F0000;
	cvt.rzi.u32.f32 	%r22, %f2;
	ld.global.f32 	%f3, [%rd14+4];
	mul.f32 	%f4, %f3, 0f437F0000;
	cvt.rzi.u32.f32 	%r23, %f4;
	ld.global.f32 	%f5, [%rd14+8];
	mul.f32 	%f6, %f5, 0f437F0000;
	cvt.rzi.u32.f32 	%r24, %f6;
	cvt.s64.s32 	%rd15, %r5;
	add.s64 	%rd16, %rd12, %rd15;
	st.global.u8 	[%rd16], %r22;
	st.global.u8 	[%rd16+1], %r23;
	st.global.u8 	[%rd16+2], %r24;
	ret;

}


// ===== COMPILED SASS (sm_100) =====

	.target	sm_100

	.elftype	@"ET_EXEC"


//--------------------- .note.nv.tkinfo           --------------------------
	.section	.note.nv.tkinfo,"",@"SHT_NOTE"
	.sectionflags	@"SHF_NOTE_NV_TKINFO"
	.tkinfo
        /*0018*/ 	.word	0x00000002
        /*0030*/ 	.string	""
        /*0030*/ 	.string	"ptxas"
        /*0030*/ 	.string	"Cuda compilation tools, release 13.0, V13.0.88"
        /*0030*/ 	.string	"Build cuda_13.0.r13.0/compiler.36424714_0"
        /*0030*/ 	.string	"-arch sm_100 -m 64 "



//--------------------- .note.nv.cuinfo           --------------------------
	.section	.note.nv.cuinfo,"",@"SHT_NOTE"
	.sectionflags	@"SHF_NOTE_NV_CUINFO"
        /*0018*/ 	.short	0x0002
        /*001a*/ 	.short	0x0064
        /*001c*/ 	.short	0x0082
	.zero		2


//--------------------- .nv.info                  --------------------------
	.section	.nv.info,"",@"SHT_CUDA_INFO"
	.align	4


	//----- nvinfo : EIATTR_REGCOUNT
	.align		4
        /*0000*/ 	.byte	0x04, 0x2f
        /*0002*/ 	.short	(.L_3 - .L_2)
	.align		4
.L_2:
        /*0004*/ 	.word	index@(_Z11FormPNGDataP6float3Phjj)
        /*0008*/ 	.word	0x0000001a


	//----- nvinfo : EIATTR_FRAME_SIZE
	.align		4
.L_3:
        /*000c*/ 	.byte	0x04, 0x11
        /*000e*/ 	.short	(.L_5 - .L_4)
	.align		4
.L_4:
        /*0010*/ 	.word	index@(_Z11FormPNGDataP6float3Phjj)
        /*0014*/ 	.word	0x00000008


	//----- nvinfo : EIATTR_MIN_STACK_SIZE
	.align		4
.L_5:
        /*0018*/ 	.byte	0x04, 0x12
        /*001a*/ 	.short	(.L_7 - .L_6)
	.align		4
.L_6:
        /*001c*/ 	.word	index@(_Z11FormPNGDataP6float3Phjj)
        /*0020*/ 	.word	0x00000008
.L_7:


//--------------------- .nv.compat                --------------------------
	.section	.nv.compat,"",@"SHT_CUDA_COMPAT_INFO"
	.align	4
        /*0000*/ 	.byte	0x02, 0x09, 0x00, 0x00, 0x02, 0x02, 0x01, 0x00, 0x02, 0x05, 0x05, 0x00, 0x03, 0x07, 0x01, 0x01
        /*0010*/ 	.byte	0x02, 0x03, 0x00, 0x00, 0x02, 0x06, 0x01, 0x00, 0x04, 0x0b, 0x08, 0x00, 0x09, 0x00, 0x00, 0x00
        /*0020*/ 	.byte	0x00, 0x00, 0x00, 0x00


//--------------------- .nv.info._Z11FormPNGDataP6float3Phjj --------------------------
	.section	.nv.info._Z11FormPNGDataP6float3Phjj,"",@"SHT_CUDA_INFO"
	.sectionflags	@""
	.align	4


	//----- nvinfo : EIATTR_CUDA_API_VERSION
	.align		4
        /*0000*/ 	.byte	0x04, 0x37
        /*0002*/ 	.short	(.L_9 - .L_8)
.L_8:
        /*0004*/ 	.word	0x00000082


	//----- nvinfo : EIATTR_KPARAM_INFO
	.align		4
.L_9:
        /*0008*/ 	.byte	0x04, 0x17
        /*000a*/ 	.short	(.L_11 - .L_10)
.L_10:
        /*000c*/ 	.word	0x00000000
        /*0010*/ 	.short	0x0003
        /*0012*/ 	.short	0x0014
        /*0014*/ 	.byte	0x00, 0xf0, 0x11, 0x00


	//----- nvinfo : EIATTR_KPARAM_INFO
	.align		4
.L_11:
        /*0018*/ 	.byte	0x04, 0x17
        /*001a*/ 	.short	(.L_13 - .L_12)
.L_12:
        /*001c*/ 	.word	0x00000000
        /*0020*/ 	.short	0x0002
        /*0022*/ 	.short	0x0010
        /*0024*/ 	.byte	0x00, 0xf0, 0x11, 0x00


	//----- nvinfo : EIATTR_KPARAM_INFO
	.align		4
.L_13:
        /*0028*/ 	.byte	0x04, 0x17
        /*002a*/ 	.short	(.L_15 - .L_14)
.L_14:
        /*002c*/ 	.word	0x00000000
        /*0030*/ 	.short	0x0001
        /*0032*/ 	.short	0x0008
        /*0034*/ 	.byte	0x00, 0xf5, 0x21, 0x00


	//----- nvinfo : EIATTR_KPARAM_INFO
	.align		4
.L_15:
        /*0038*/ 	.byte	0x04, 0x17
        /*003a*/ 	.short	(.L_17 - .L_16)
.L_16:
        /*003c*/ 	.word	0x00000000
        /*0040*/ 	.short	0x0000
        /*0042*/ 	.short	0x0000
        /*0044*/ 	.byte	0x00, 0xf5, 0x21, 0x00


	//----- nvinfo : EIATTR_SPARSE_MMA_MASK
	.align		4
.L_17:
        /*0048*/ 	.byte	0x03, 0x50
        /*004a*/ 	.short	0x0000


	//----- nvinfo : EIATTR_MAXREG_COUNT
	.align		4
        /*004c*/ 	.byte	0x03, 0x1b
        /*004e*/ 	.short	0x00ff


	//----- nvinfo : EIATTR_EXTERNS
	.align		4
        /*0050*/ 	.byte	0x04, 0x0f
        /*0052*/ 	.short	(.L_19 - .L_18)


	//   ....[0]....
	.align		4
.L_18:
        /*0054*/ 	.word	index@(vprintf)


	//----- nvinfo : EIATTR_MERCURY_ISA_VERSION
	.align		4
.L_19:
        /*0058*/ 	.byte	0x03, 0x5f
        /*005a*/ 	.short	0x0101


	//----- nvinfo : EIATTR_VRC_CTA_INIT_COUNT
	.align		4
        /*005c*/ 	.byte	0x02, 0x4a
	.zero		1
	.zero		1


	//----- nvinfo : EIATTR_SYSCALL_OFFSETS
	.align		4
        /*0060*/ 	.byte	0x04, 0x46
        /*0062*/ 	.short	(.L_21 - .L_20)


	//   ....[0]....
.L_20:
        /*0064*/ 	.word	0x000001f0


	//   ....[1]....
        /*0068*/ 	.word	0x00000310


	//----- nvinfo : EIATTR_EXIT_INSTR_OFFSETS
	.align		4
.L_21:
        /*006c*/ 	.byte	0x04, 0x1c
        /*006e*/ 	.short	(.L_23 - .L_22)


	//   ....[0]....
.L_22:
        /*0070*/ 	.word	0x000004c0


	//----- nvinfo : EIATTR_CRS_STACK_SIZE
	.align		4
.L_23:
        /*0074*/ 	.byte	0x04, 0x1e
        /*0076*/ 	.short	(.L_25 - .L_24)
.L_24:
        /*0078*/ 	.word	0x00000000


	//----- nvinfo : EIATTR_CBANK_PARAM_SIZE
	.align		4
.L_25:
        /*007c*/ 	.byte	0x03, 0x19
        /*007e*/ 	.short	0x0018


	//----- nvinfo : EIATTR_PARAM_CBANK
	.align		4
        /*0080*/ 	.byte	0x04, 0x0a
        /*0082*/ 	.short	(.L_27 - .L_26)
	.align		4
.L_26:
        /*0084*/ 	.word	index@(.nv.constant0._Z11FormPNGDataP6float3Phjj)
        /*0088*/ 	.short	0x0380
        /*008a*/ 	.short	0x0018


	//----- nvinfo : EIATTR_SW_WAR
	.align		4
.L_27:
        /*008c*/ 	.byte	0x04, 0x36
        /*008e*/ 	.short	(.L_29 - .L_28)
.L_28:
        /*0090*/ 	.word	0x00000008
.L_29:


//--------------------- .nv.callgraph             --------------------------
	.section	.nv.callgraph,"",@"SHT_CUDA_CALLGRAPH"
	.align	4
	.sectionentsize	8
	.align		4
        /*0000*/ 	.word	0x00000000
	.align		4
        /*0004*/ 	.word	0xffffffff
	.align		4
        /*0008*/ 	.word	index@(_Z11FormPNGDataP6float3Phjj)
	.align		4
        /*000c*/ 	.word	index@(vprintf)
	.align		4
        /*0010*/ 	.word	0x00000000
	.align		4
        /*0014*/ 	.word	0xfffffffe
	.align		4
        /*0018*/ 	.word	0x00000000
	.align		4
        /*001c*/ 	.word	0xfffffffd
	.align		4
        /*0020*/ 	.word	0x00000000
	.align		4
        /*0024*/ 	.word	0xfffffffc


//--------------------- .nv.constant4             --------------------------
	.section	.nv.constant4,"a",@progbits
	.align	8
	.align		8
.nv.constant4:
        /*0000*/ 	.dword	vprintf
	.align		8
        /*0008*/ 	.dword	$str
	.align		8
        /*0010*/ 	.dword	$str$1


//--------------------- .text._Z11FormPNGDataP6float3Phjj --------------------------
	.section	.text._Z11FormPNGDataP6float3Phjj,"ax",@progbits
	.align	128
        .global         _Z11FormPNGDataP6float3Phjj
        .type           _Z11FormPNGDataP6float3Phjj,@function
        .size           _Z11FormPNGDataP6float3Phjj,(.L_x_5 - _Z11FormPNGDataP6float3Phjj)
        .other          _Z11FormPNGDataP6float3Phjj,@"STO_CUDA_ENTRY STV_DEFAULT"
_Z11FormPNGDataP6float3Phjj:
.text._Z11FormPNGDataP6float3Phjj:
[----:B------:R-:W0:Y:S01]  /*0000*/  LDC R1, c[0x0][0x37c] ;  /* 0x0000df00ff017b82 */ /* 0x000e220000000800 */
[----:B------:R-:W1:Y:S01]  /*0010*/  S2R R0, SR_TID.X ;  /* 0x0000000000007919 */ /* 0x000e620000002100 */
[----:B------:R-:W2:Y:S06]  /*0020*/  LDCU UR5, c[0x0][0x2fc] ;  /* 0x00005f80ff0577ac */ /* 0x000eac0008000800 */
[----:B------:R-:W1:Y:S01]  /*0030*/  S2UR UR6, SR_CTAID.X ;  /* 0x00000000000679c3 */ /* 0x000e620000002500 */
[----:B0-----:R-:W-:Y:S01]  /*0040*/  VIADD R1, R1, 0xfffffff8 ;  /* 0xfffffff801017836 */ /* 0x001fe20000000000 */
[----:B------:R-:W0:Y:S01]  /*0050*/  S2R R5, SR_TID.Y ;  /* 0x0000000000057919 */ /* 0x000e220000002200 */
[----:B------:R-:W3:Y:S01]  /*0060*/  LDCU UR4, c[0x0][0x2f8] ;  /* 0x00005f00ff0477ac */ /* 0x000ee20008000800 */
[----:B------:R-:W-:Y:S04]  /*0070*/  BSSY.RECONVERGENT B6, `(.L_x_0) ;  /* 0x0000019000067945 */ /* 0x000fe80003800200 */
[----:B------:R-:W1:Y:S08]  /*0080*/  LDC R3, c[0x0][0x360] ;  /* 0x0000d800ff037b82 */ /* 0x000e700000000800 */
[----:B------:R-:W0:Y:S01]  /*0090*/  S2UR UR7, SR_CTAID.Y ;  /* 0x00000000000779c3 */ /* 0x000e220000002600 */
[----:B---3--:R-:W-:-:S07]  /*00a0*/  IADD3 R18, P1, PT, R1, UR4, RZ ;  /* 0x0000000401127c10 */ /* 0x008fce000ff3e0ff */
[----:B------:R-:W0:Y:S01]  /*00b0*/  LDC R2, c[0x0][0x364] ;  /* 0x0000d900ff027b82 */ /* 0x000e220000000800 */
[----:B--2---:R-:W-:-:S07]  /*00c0*/  IADD3.X R19, PT, PT, RZ, UR5, RZ, P1, !PT ;  /* 0x00000005ff137c10 */ /* 0x004fce0008ffe4ff */
[----:B------:R-:W2:Y:S01]  /*00d0*/  LDC.64 R22, c[0x0][0x390] ;  /* 0x0000e400ff167b82 */ /* 0x000ea20000000a00 */
[----:B-1----:R-:W-:Y:S02]  /*00e0*/  IMAD R3, R3, UR6, R0 ;  /* 0x0000000603037c24 */ /* 0x002fe4000f8e0200 */
[----:B0-----:R-:W-:Y:S02]  /*00f0*/  IMAD R0, R2, UR7, R5 ;  /* 0x0000000702007c24 */ /* 0x001fe4000f8e0205 */
[----:B--2---:R-:W-:Y:S02]  /*0100*/  IMAD R23, R22, R23, RZ ;  /* 0x0000001716177224 */ /* 0x004fe400078e02ff */
[----:B------:R-:W-:Y:S02]  /*0110*/  IMAD R22, R0, R22, R3 ;  /* 0x0000001600167224 */ /* 0x000fe400078e0203 */
[----:B------:R-:W-:Y:S02]  /*0120*/  IMAD.SHL.U32 R3, R23, 0x4, RZ ;  /* 0x0000000417037824 */ /* 0x000fe400078e00ff */
[----:B------:R-:W-:-:S05]  /*0130*/  IMAD.SHL.U32 R2, R22, 0x4, RZ ;  /* 0x0000000416027824 */ /* 0x000fca00078e00ff */
[----:B------:R-:W-:-:S13]  /*0140*/  ISETP.GE.U32.AND P0, PT, R2, R3, PT ;  /* 0x000000030200720c */ /* 0x000fda0003f06070 */
[----:B------:R-:W-:Y:S05]  /*0150*/  @!P0 BRA `(.L_x_1) ;  /* 0x0000000000288947 */ /* 0x000fea0003800000 */
[----:B------:R-:W-:Y:S01]  /*0160*/  MOV R0, 0x0 ;  /* 0x0000000000007802 */ /* 0x000fe20000000f00 */
[----:B------:R0:W-:Y:S01]  /*0170*/  STL.64 [R1], R2 ;  /* 0x0000000201007387 */ /* 0x0001e20000100a00 */
[----:B------:R-:W1:Y:S01]  /*0180*/  LDCU.64 UR4, c[0x4][0x8] ;  /* 0x01000100ff0477ac */ /* 0x000e620008000a00 */
[----:B------:R-:W-:Y:S01]  /*0190*/  MOV R6, R18 ;  /* 0x0000001200067202 */ /* 0x000fe20000000f00 */
[----:B------:R0:W2:Y:S01]  /*01a0*/  LDC.64 R8, c[0x4][R0] ;  /* 0x0100000000087b82 */ /* 0x0000a20000000a00 */
[----:B------:R-:W-:Y:S02]  /*01b0*/  IMAD.MOV.U32 R7, RZ, RZ, R19 ;  /* 0x000000ffff077224 */ /* 0x000fe400078e0013 */
[----:B-1----:R-:W-:Y:S02]  /*01c0*/  IMAD.U32 R4, RZ, RZ, UR4 ;  /* 0x00000004ff047e24 */ /* 0x002fe4000f8e00ff */
[----:B0-----:R-:W-:-:S07]  /*01d0*/  IMAD.U32 R5, RZ, RZ, UR5 ;  /* 0x00000005ff057e24 */ /* 0x001fce000f8e00ff */
[----:B------:R-:W-:-:S07]  /*01e0*/  LEPC R20, `(.L_x_1) ;  /* 0x000000001014794e */ /* 0x000fce0000000000 */
[----:B--2---:R-:W-:Y:S05]  /*01f0*/  CALL.ABS.NOINC R8 ;  /* 0x0000000008007343 */ /* 0x004fea0003c00000 */
.L_x_1:
[----:B------:R-:W-:Y:S05]  /*0200*/  BSYNC.RECONVERGENT B6 ;  /* 0x0000000000067941 */ /* 0x000fea0003800200 */
.L_x_0:
[----:B------:R-:W-:Y:S01]  /*0210*/  IMAD R22, R22, 0x3, RZ ;  /* 0x0000000316167824 */ /* 0x000fe200078e02ff */
[----:B------:R-:W0:Y:S01]  /*0220*/  LDC.64 R16, c[0x0][0x358] ;  /* 0x0000d600ff107b82 */ /* 0x000e220000000a00 */
[----:B------:R-:W-:Y:S01]  /*0230*/  IMAD R9, R23, 0x3, RZ ;  /* 0x0000000317097824 */ /* 0x000fe200078e02ff */
[----:B------:R-:W-:Y:S01]  /*0240*/  BSSY.RECONVERGENT B6, `(.L_x_2) ;  /* 0x000000e000067945 */ /* 0x000fe20003800200 */
[----:B------:R-:W-:-:S05]  /*0250*/  VIADD R8, R22, 0x2 ;  /* 0x0000000216087836 */ /* 0x000fca0000000000 */
[----:B------:R-:W-:-:S13]  /*0260*/  ISETP.GE.U32.AND P0, PT, R8, R9, PT ;  /* 0x000000090800720c */ /* 0x000fda0003f06070 */
[----:B------:R-:W-:Y:S05]  /*0270*/  @!P0 BRA `(.L_x_3) ;  /* 0x0000000000288947 */ /* 0x000fea0003800000 */
[----:B------:R-:W-:Y:S01]  /*0280*/  MOV R0, 0x0 ;  /* 0x0000000000007802 */ /* 0x000fe20000000f00 */
[----:B------:R1:W-:Y:S01]  /*0290*/  STL.64 [R1], R8 ;  /* 0x0000000801007387 */ /* 0x0003e20000100a00 */
[----:B------:R-:W2:Y:S01]  /*02a0*/  LDCU.64 UR4, c[0x4][0x10] ;  /* 0x01000200ff0477ac */ /* 0x000ea20008000a00 */
[----:B------:R-:W-:Y:S01]  /*02b0*/  IMAD.MOV.U32 R6, RZ, RZ, R18 ;  /* 0x000000ffff067224 */ /* 0x000fe200078e0012 */
[----:B------:R1:W3:Y:S01]  /*02c0*/  LDC.64 R10, c[0x4][R0] ;  /* 0x01000000000a7b82 */ /* 0x0002e20000000a00 */
[----:B------:R-:W-:Y:S02]  /*02d0*/  MOV R7, R19 ;  /* 0x0000001300077202 */ /* 0x000fe40000000f00 */
[----:B--2---:R-:W-:Y:S01]  /*02e0*/  MOV R4, UR4 ;  /* 0x0000000400047c02 */ /* 0x004fe20008000f00 */
[----:B-1----:R-:W-:-:S07]  /*02f0*/  IMAD.U32 R5, RZ, RZ, UR5 ;  /* 0x00000005ff057e24 */ /* 0x002fce000f8e00ff */
[----:B------:R-:W-:-:S07]  /*0300*/  LEPC R20, `(.L_x_3) ;  /* 0x000000001014794e */ /* 0x000fce0000000000 */
[----:B0--3--:R-:W-:Y:S05]  /*0310*/  CALL.ABS.NOINC R10 ;  /* 0x000000000a007343 */ /* 0x009fea0003c00000 */
.L_x_3:
[----:B------:R-:W-:Y:S05]  /*0320*/  BSYNC.RECONVERGENT B6 ;  /* 0x0000000000067941 */ /* 0x000fea0003800200 */
.L_x_2:
[----:B------:R-:W1:Y:S01]  /*0330*/  LDC.64 R4, c[0x0][0x380] ;  /* 0x0000e000ff047b82 */ /* 0x000e620000000a00 */
[C---:B0-----:R-:W-:Y:S02]  /*0340*/  R2UR UR4, R16.reuse ;  /* 0x00000000100472ca */ /* 0x041fe400000e0000 */
[C---:B------:R-:W-:Y:S02]  /*0350*/  R2UR UR5, R17.reuse ;  /* 0x00000000110572ca */ /* 0x040fe400000e0000 */
[C---:B------:R-:W-:Y:S02]  /*0360*/  R2UR UR6, R16.reuse ;  /* 0x00000000100672ca */ /* 0x040fe400000e0000 */
[C---:B------:R-:W-:Y:S02]  /*0370*/  R2UR UR7, R17.reuse ;  /* 0x00000000110772ca */ /* 0x040fe400000e0000 */
[----:B------:R-:W-:Y:S02]  /*0380*/  R2UR UR8, R16 ;  /* 0x00000000100872ca */ /* 0x000fe400000e0000 */
[----:B------:R-:W-:Y:S01]  /*0390*/  R2UR UR9, R17 ;  /* 0x00000000110972ca */ /* 0x000fe200000e0000 */
[----:B-1----:R-:W-:-:S05]  /*03a0*/  IMAD.WIDE R2, R2, 0xc, R4 ;  /* 0x0000000c02027825 */ /* 0x002fca00078e0204 */
[----:B------:R-:W2:Y:S01]  /*03b0*/  LDG.E R0, desc[UR4][R2.64] ;  /* 0x0000000402007981 */ /* 0x000ea2000c1e1900 */
[----:B------:R-:W0:Y:S03]  /*03c0*/  LDCU.64 UR4, c[0x0][0x388] ;  /* 0x00007100ff0477ac */ /* 0x000e260008000a00 */
[----:B------:R-:W3:Y:S04]  /*03d0*/  LDG.E R4, desc[UR6][R2.64+0x4] ;  /* 0x0000040602047981 */ /* 0x000ee8000c1e1900 */
[----:B------:R0:W4:Y:S01]  /*03e0*/  LDG.E R6, desc[UR8][R2.64+0x8] ;  /* 0x0000080802067981 */ /* 0x000122000c1e1900 */
[----:B------:R-:W-:Y:S02]  /*03f0*/  R2UR UR10, R16 ;  /* 0x00000000100a72ca */ /* 0x000fe400000e0000 */
[----:B------:R-:W-:-:S02]  /*0400*/  R2UR UR11, R17 ;  /* 0x00000000110b72ca */ /* 0x000fc400000e0000 */
[----:B0-----:R-:W-:-:S04]  /*0410*/  IADD3 R2, P0, PT, R22, UR4, RZ ;  /* 0x0000000416027c10 */ /* 0x001fc8000ff1e0ff */
[----:B------:R-:W-:Y:S01]  /*0420*/  LEA.HI.X.SX32 R3, R22, UR5, 0x1, P0 ;  /* 0x0000000516037c11 */ /* 0x000fe200080f0eff */
[----:B--2---:R-:W-:Y:S01]  /*0430*/  FMUL R0, R0, 255 ;  /* 0x437f000000007820 */ /* 0x004fe20000400000 */
[----:B---3--:R-:W-:-:S03]  /*0440*/  FMUL R4, R4, 255 ;  /* 0x437f000004047820 */ /* 0x008fc60000400000 */
[----:B------:R-:W0:Y:S01]  /*0450*/  F2I.U32.TRUNC.NTZ R5, R0 ;  /* 0x0000000000057305 */ /* 0x000e22000020f000 */
[----:B----4-:R-:W-:-:S07]  /*0460*/  FMUL R6, R6, 255 ;  /* 0x437f000006067820 */ /* 0x010fce0000400000 */
[----:B------:R-:W1:Y:S01]  /*0470*/  F2I.U32.TRUNC.NTZ R7, R4 ;  /* 0x0000000400077305 */ /* 0x000e62000020f000 */
[----:B0-----:R-:W-:Y:S07]  /*0480*/  STG.E.U8 desc[UR6][R2.64], R5 ;  /* 0x0000000502007986 */ /* 0x001fee000c101106 */
[----:B------:R-:W0:Y:S01]  /*0490*/  F2I.U32.TRUNC.NTZ R9, R6 ;  /* 0x0000000600097305 */ /* 0x000e22000020f000 */
[----:B-1----:R-:W-:Y:S04]  /*04a0*/  STG.E.U8 desc[UR8][R2.64+0x1], R7 ;  /* 0x0000010702007986 */ /* 0x002fe8000c101108 */
[----:B0-----:R-:W-:Y:S01]  /*04b0*/  STG.E.U8 desc[UR10][R2.64+0x2], R9 ;  /* 0x0000020902007986 */ /* 0x001fe2000c10110a */
[----:B------:R-:W-:Y:S05]  /*04c0*/  EXIT ;  /* 0x000000000000794d */ /* 0x000fea0003800000 */
.L_x_4:
[----:B------:R-:W-:-:S00]  /*04d0*/  BRA `(.L_x_4) ;  /* 0xfffffffc00fc7947 */ /* 0x000fc0000383ffff */
[----:B------:R-:W-:-:S00]  /*04e0*/  NOP ;  /* 0x0000000000007918 */ /* 0x000fc00000000000 */
        /* <DEDUP_REMOVED lines=9> */
.L_x_5:


//--------------------- .nv.global.init           --------------------------
	.section	.nv.global.init,"aw",@progbits
.nv.global.init:
	.type		$str,@object
	.size		$str,($str$1 - $str)
$str:
        /*0000*/ 	.byte	0x42, 0x41, 0x44, 0x3a, 0x20, 0x4f, 0x75, 0x74, 0x20, 0x6f, 0x66, 0x20, 0x63, 0x6f, 0x6c, 0x6f
        /*0010*/ 	.byte	0x72, 0x73, 0x5b, 0x5d, 0x20, 0x62, 0x6f, 0x75, 0x6e, 0x64, 0x61, 0x72, 0x79, 0x20, 0x69, 0x6e
        /*0020*/ 	.byte	0x20, 0x46, 0x6f, 0x72, 0x6d, 0x50, 0x4e, 0x47, 0x44, 0x61, 0x74, 0x61, 0x2c, 0x20, 0x25, 0x64
        /*0030*/ 	.byte	0x20, 0x2c, 0x20, 0x6d, 0x61, 0x78, 0x3a, 0x20, 0x25, 0x64, 0x0a, 0x00
	.type		$str$1,@object
	.size		$str$1,(.L_1 - $str$1)
$str$1:
        /*003c*/ 	.byte	0x42, 0x41, 0x44, 0x3a, 0x20, 0x4f, 0x75, 0x74, 0x20, 0x6f, 0x66, 0x20, 0x70, 0x69, 0x78, 0x65
        /*004c*/ 	.byte	0x6c, 0x44, 0x61, 0x74, 0x61, 0x5b, 0x5d, 0x20, 0x62, 0x6f, 0x75, 0x6e, 0x64, 0x61, 0x72, 0x79
        /*005c*/ 	.byte	0x20, 0x69, 0x6e, 0x20, 0x46, 0x6f, 0x72, 0x6d, 0x50, 0x4e, 0x47, 0x44, 0x61, 0x74, 0x61, 0x2c
        /*006c*/ 	.byte	0x20, 0x25, 0x64, 0x2c, 0x20, 0x6d, 0x61, 0x78, 0x3a, 0x20, 0x25, 0x64, 0x0a, 0x00
.L_1:


//--------------------- .nv.shared.reserved.0     --------------------------
	.section	.nv.shared.reserved.0,"aw",@nobits
	.weak		__nv_reservedSMEM_offset_0_alias
	.size		__nv_reservedSMEM_offset_0_alias, 0, 64
	.other		__nv_reservedSMEM_offset_0_alias,@"STO_CUDA_RESERVED_SHARED STV_DEFAULT"
__nv_reservedSMEM_offset_0_alias:
	.zero		0
	.zero		64


//--------------------- .nv.constant0._Z11FormPNGDataP6float3Phjj --------------------------
	.section	.nv.constant0._Z11FormPNGDataP6float3Phjj,"a",@progbits
	.sectionflags	@""
	.align	4
.nv.constant0._Z11FormPNGDataP6float3Phjj:
	.zero		920


//--------------------- SYMBOLS --------------------------

	.type		.nv.reservedSmem.offset0,@object
	.size		.nv.reservedSmem.offset0,0x4
	.type		vprintf,@function
